	.headerflags	@"EF_CUDA_TEXMODE_UNIFIED EF_CUDA_64BIT_ADDRESS EF_CUDA_ACCELERATORS EF_CUDA_SM90 EF_CUDA_VIRTUAL_SM(EF_CUDA_SM90)"
	.elftype	@"ET_EXEC"


//--------------------- .nv.info                  --------------------------
	.section	.nv.info,"",@"SHT_CUDA_INFO"
	.align	4


	//----- nvinfo : EIATTR_REGCOUNT
	.align		4
        /*0000*/ 	.byte	0x04, 0x2f
        /*0002*/ 	.short	(.L_1 - .L_0)
	.align		4
.L_0:
        /*0004*/ 	.word	index@(triton_poi_fused__unsafe_index_add_convolution_mul_relu_sub_24)
        /*0008*/ 	.word	0x00000020


	//----- nvinfo : EIATTR_MIN_STACK_SIZE
	.align		4
.L_1:
        /*000c*/ 	.byte	0x04, 0x12
        /*000e*/ 	.short	(.L_3 - .L_2)
	.align		4
.L_2:
        /*0010*/ 	.word	index@(triton_poi_fused__unsafe_index_add_convolution_mul_relu_sub_24)
        /*0014*/ 	.word	0x00000000


	//----- nvinfo : EIATTR_FRAME_SIZE
	.align		4
.L_3:
        /*0018*/ 	.byte	0x04, 0x11
        /*001a*/ 	.short	(.L_5 - .L_4)
	.align		4
.L_4:
        /*001c*/ 	.word	index@(triton_poi_fused__unsafe_index_add_convolution_mul_relu_sub_24)
        /*0020*/ 	.word	0x00000000


	//----- nvinfo : EIATTR_MIN_STACK_SIZE
	.align		4
.L_5:
        /*0024*/ 	.byte	0x04, 0x12
        /*0026*/ 	.short	(.L_7 - .L_6)
	.align		4
.L_6:
        /*0028*/ 	.word	index@(triton_poi_fused__unsafe_index_add_convolution_mul_relu_sub_24)
        /*002c*/ 	.word	0x00000000
.L_7:


//--------------------- .nv.info.triton_poi_fused__unsafe_index_add_convolution_mul_relu_sub_24 --------------------------
	.section	.nv.info.triton_poi_fused__unsafe_index_add_convolution_mul_relu_sub_24,"",@"SHT_CUDA_INFO"
	.sectionflags	@""
	.align	4


	//----- nvinfo : EIATTR_CUDA_API_VERSION
	.align		4
        /*0000*/ 	.byte	0x04, 0x37
        /*0002*/ 	.short	(.L_9 - .L_8)
.L_8:
        /*0004*/ 	.word	0x0000007c


	//----- nvinfo : EIATTR_KPARAM_INFO
	.align		4
.L_9:
        /*0008*/ 	.byte	0x04, 0x17
        /*000a*/ 	.short	(.L_11 - .L_10)
.L_10:
        /*000c*/ 	.word	0x00000000
        /*0010*/ 	.short	0x000d
        /*0012*/ 	.short	0x0068
        /*0014*/ 	.byte	0x00, 0xf0, 0x11, 0x00


	//----- nvinfo : EIATTR_KPARAM_INFO
	.align		4
.L_11:
        /*0018*/ 	.byte	0x04, 0x17
        /*001a*/ 	.short	(.L_13 - .L_12)
.L_12:
        /*001c*/ 	.word	0x00000000
        /*0020*/ 	.short	0x000c
        /*0022*/ 	.short	0x0060
        /*0024*/ 	.byte	0x00, 0xf4, 0x21, 0x00


	//----- nvinfo : EIATTR_KPARAM_INFO
	.align		4
.L_13:
        /*0028*/ 	.byte	0x04, 0x17
        /*002a*/ 	.short	(.L_15 - .L_14)
.L_14:
        /*002c*/ 	.word	0x00000000
        /*0030*/ 	.short	0x000b
        /*0032*/ 	.short	0x0058
        /*0034*/ 	.byte	0x00, 0xf4, 0x21, 0x00


	//----- nvinfo : EIATTR_KPARAM_INFO
	.align		4
.L_15:
        /*0038*/ 	.byte	0x04, 0x17
        /*003a*/ 	.short	(.L_17 - .L_16)
.L_16:
        /*003c*/ 	.word	0x00000000
        /*0040*/ 	.short	0x000a
        /*0042*/ 	.short	0x0050
        /*0044*/ 	.byte	0x00, 0xf4, 0x21, 0x00


	//----- nvinfo : EIATTR_KPARAM_INFO
	.align		4
.L_17:
        /*0048*/ 	.byte	0x04, 0x17
        /*004a*/ 	.short	(.L_19 - .L_18)
.L_18:
        /*004c*/ 	.word	0x00000000
        /*0050*/ 	.short	0x0009
        /*0052*/ 	.short	0x0048
        /*0054*/ 	.byte	0x00, 0xf4, 0x21, 0x00


	//----- nvinfo : EIATTR_KPARAM_INFO
	.align		4
.L_19:
        /*0058*/ 	.byte	0x04, 0x17
        /*005a*/ 	.short	(.L_21 - .L_20)
.L_20:
        /*005c*/ 	.word	0x00000000
        /*0060*/ 	.short	0x0008
        /*0062*/ 	.short	0x0040
        /*0064*/ 	.byte	0x00, 0xf4, 0x21, 0x00


	//----- nvinfo : EIATTR_KPARAM_INFO
	.align		4
.L_21:
        /*0068*/ 	.byte	0x04, 0x17
        /*006a*/ 	.short	(.L_23 - .L_22)
.L_22:
        /*006c*/ 	.word	0x00000000
        /*0070*/ 	.short	0x0007
        /*0072*/ 	.short	0x0038
        /*0074*/ 	.byte	0x00, 0xf4, 0x21, 0x00


	//----- nvinfo : EIATTR_KPARAM_INFO
	.align		4
.L_23:
        /*0078*/ 	.byte	0x04, 0x17
        /*007a*/ 	.short	(.L_25 - .L_24)
.L_24:
        /*007c*/ 	.word	0x00000000
        /*0080*/ 	.short	0x0006
        /*0082*/ 	.short	0x0030
        /*0084*/ 	.byte	0x00, 0xf4, 0x21, 0x00


	//----- nvinfo : EIATTR_KPARAM_INFO
	.align		4
.L_25:
        /*0088*/ 	.byte	0x04, 0x17
        /*008a*/ 	.short	(.L_27 - .L_26)
.L_26:
        /*008c*/ 	.word	0x00000000
        /*0090*/ 	.short	0x0005
        /*0092*/ 	.short	0x0028
        /*0094*/ 	.byte	0x00, 0xf4, 0x21, 0x00


	//----- nvinfo : EIATTR_KPARAM_INFO
	.align		4
.L_27:
        /*0098*/ 	.byte	0x04, 0x17
        /*009a*/ 	.short	(.L_29 - .L_28)
.L_28:
        /*009c*/ 	.word	0x00000000
        /*00a0*/ 	.short	0x0004
        /*00a2*/ 	.short	0x0020
        /*00a4*/ 	.byte	0x00, 0xf4, 0x21, 0x00


	//----- nvinfo : EIATTR_KPARAM_INFO
	.align		4
.L_29:
        /*00a8*/ 	.byte	0x04, 0x17
        /*00aa*/ 	.short	(.L_31 - .L_30)
.L_30:
        /*00ac*/ 	.word	0x00000000
        /*00b0*/ 	.short	0x0003
        /*00b2*/ 	.short	0x0018
        /*00b4*/ 	.byte	0x00, 0xf4, 0x21, 0x00


	//----- nvinfo : EIATTR_KPARAM_INFO
	.align		4
.L_31:
        /*00b8*/ 	.byte	0x04, 0x17
        /*00ba*/ 	.short	(.L_33 - .L_32)
.L_32:
        /*00bc*/ 	.word	0x00000000
        /*00c0*/ 	.short	0x0002
        /*00c2*/ 	.short	0x0010
        /*00c4*/ 	.byte	0x00, 0xf4, 0x21, 0x00


	//----- nvinfo : EIATTR_KPARAM_INFO
	.align		4
.L_33:
        /*00c8*/ 	.byte	0x04, 0x17
        /*00ca*/ 	.short	(.L_35 - .L_34)
.L_34:
        /*00cc*/ 	.word	0x00000000
        /*00d0*/ 	.short	0x0001
        /*00d2*/ 	.short	0x0008
        /*00d4*/ 	.byte	0x00, 0xf4, 0x21, 0x00


	//----- nvinfo : EIATTR_KPARAM_INFO
	.align		4
.L_35:
        /*00d8*/ 	.byte	0x04, 0x17
        /*00da*/ 	.short	(.L_37 - .L_36)
.L_36:
        /*00dc*/ 	.word	0x00000000
        /*00e0*/ 	.short	0x0000
        /*00e2*/ 	.short	0x0000
        /*00e4*/ 	.byte	0x00, 0xf4, 0x21, 0x00


	//----- nvinfo : EIATTR_SPARSE_MMA_MASK
	.align		4
.L_37:
        /*00e8*/ 	.byte	0x03, 0x50
        /*00ea*/ 	.short	0x0000


	//----- nvinfo : EIATTR_MAXREG_COUNT
	.align		4
        /*00ec*/ 	.byte	0x03, 0x1b
        /*00ee*/ 	.short	0x00ff


	//----- nvinfo : EIATTR_EXIT_INSTR_OFFSETS
	.align		4
        /*00f0*/ 	.byte	0x04, 0x1c
        /*00f2*/ 	.short	(.L_39 - .L_38)


	//   ....[0]....
.L_38:
        /*00f4*/ 	.word	0x000008a0


	//----- nvinfo : EIATTR_REQNTID
	.align		4
.L_39:
        /*00f8*/ 	.byte	0x04, 0x10
        /*00fa*/ 	.short	(.L_41 - .L_40)
.L_40:
        /*00fc*/ 	.word	0x00000080
        /*0100*/ 	.word	0x00000001
        /*0104*/ 	.word	0x00000001


	//----- nvinfo : EIATTR_CBANK_PARAM_SIZE
	.align		4
.L_41:
        /*0108*/ 	.byte	0x03, 0x19
        /*010a*/ 	.short	0x006c


	//----- nvinfo : EIATTR_PARAM_CBANK
	.align		4
        /*010c*/ 	.byte	0x04, 0x0a
        /*010e*/ 	.short	(.L_43 - .L_42)
	.align		4
.L_42:
        /*0110*/ 	.word	index@(.nv.constant0.triton_poi_fused__unsafe_index_add_convolution_mul_relu_sub_24)
        /*0114*/ 	.short	0x0210
        /*0116*/ 	.short	0x006c


	//----- nvinfo : EIATTR_SW_WAR
	.align		4
.L_43:
        /*0118*/ 	.byte	0x04, 0x36
        /*011a*/ 	.short	(.L_45 - .L_44)
.L_44:
        /*011c*/ 	.word	0x00000008
.L_45:


//--------------------- .nv.callgraph             --------------------------
	.section	.nv.callgraph,"",@"SHT_CUDA_CALLGRAPH"
	.align	4
	.sectionentsize	8
	.align		4
        /*0000*/ 	.word	0x00000000
	.align		4
        /*0004*/ 	.word	0xffffffff
	.align		4
        /*0008*/ 	.word	0x00000000
	.align		4
        /*000c*/ 	.word	0xfffffffe
	.align		4
        /*0010*/ 	.word	0x00000000
	.align		4
        /*0014*/ 	.word	0xfffffffd
	.align		4
        /*0018*/ 	.word	0x00000000
	.align		4
        /*001c*/ 	.word	0xfffffffc


//--------------------- .text.triton_poi_fused__unsafe_index_add_convolution_mul_relu_sub_24 --------------------------
	.section	.text.triton_poi_fused__unsafe_index_add_convolution_mul_relu_sub_24,"ax",@progbits
	.align	128
        .global         triton_poi_fused__unsafe_index_add_convolution_mul_relu_sub_24
        .type           triton_poi_fused__unsafe_index_add_convolution_mul_relu_sub_24,@function
        .size           triton_poi_fused__unsafe_index_add_convolution_mul_relu_sub_24,(.L_x_1 - triton_poi_fused__unsafe_index_add_convolution_mul_relu_sub_24)
        .other          triton_poi_fused__unsafe_index_add_convolution_mul_relu_sub_24,@"STO_CUDA_ENTRY STV_DEFAULT"
triton_poi_fused__unsafe_index_add_convolution_mul_relu_sub_24:
.text.triton_poi_fused__unsafe_index_add_convolution_mul_relu_sub_24:
[----:B------:R-:W-:Y:S01]  /*0000*/  LDC R1, c[0x0][0x28] ;  /* 0x00000a00ff017b82 */ /* 0x000fe20000000800 */
[----:B------:R-:W1:Y:S07]  /*0010*/  S2R R2, SR_TID.X ;  /* 0x0000000000027919 */ /* 0x000e6e0000002100 */
[----:B------:R-:W2:Y:S01]  /*0020*/  LDC.64 R12, c[0x0][0x218] ;  /* 0x00008600ff0c7b82 */ /* 0x000ea20000000a00 */
[----:B------:R-:W-:Y:S01]  /*0030*/  ULDC.64 UR4, c[0x0][0x208] ;  /* 0x0000820000047ab9 */ /* 0x000fe20000000a00 */
[----:B------:R-:W-:Y:S01]  /*0040*/  ULDC.64 UR6, c[0x0][0x228] ;  /* 0x00008a0000067ab9 */ /* 0x000fe20000000a00 */
[----:B------:R-:W3:Y:S01]  /*0050*/  S2R R3, SR_CTAID.X ;  /* 0x0000000000037919 */ /* 0x000ee20000002500 */
[----:B------:R-:W-:-:S04]  /*0060*/  ULDC.64 UR8, c[0x0][0x238] ;  /* 0x00008e0000087ab9 */ /* 0x000fc80000000a00 */
[----:B------:R-:W4:Y:S08]  /*0070*/  LDC.64 R10, c[0x0][0x220] ;  /* 0x00008800ff0a7b82 */ /* 0x000f300000000a00 */
[----:B------:R-:W5:Y:S08]  /*0080*/  LDC.64 R8, c[0x0][0x248] ;  /* 0x00009200ff087b82 */ /* 0x000f700000000a00 */
[----:B------:R-:W5:Y:S01]  /*0090*/  LDC.64 R24, c[0x0][0x230] ;  /* 0x00008c00ff187b82 */ /* 0x000f620000000a00 */
[----:B-1----:R-:W-:-:S05]  /*00a0*/  LOP3.LUT R2, R2, 0x7f, RZ, 0xc0, !PT ;  /* 0x0000007f02027812 */ /* 0x002fca00078ec0ff */
[----:B---3--:R-:W-:-:S05]  /*00b0*/  IMAD R2, R3, 0x80, R2 ;  /* 0x0000008003027824 */ /* 0x008fca00078e0202 */
[----:B------:R-:W-:-:S04]  /*00c0*/  SHF.R.S32.HI R5, RZ, 0x1f, R2 ;  /* 0x0000001fff057819 */ /* 0x000fc80000011402 */
[----:B------:R-:W-:-:S04]  /*00d0*/  LEA.HI R5, R5, R2, RZ, 0x2 ;  /* 0x0000000205057211 */ /* 0x000fc800078f10ff */
[----:B------:R-:W-:Y:S02]  /*00e0*/  SHF.R.S32.HI R0, RZ, 0x2, R5 ;  /* 0x00000002ff007819 */ /* 0x000fe40000011405 */
[----:B------:R-:W-:Y:S02]  /*00f0*/  LOP3.LUT R5, R5, 0xfffffffc, RZ, 0xc0, !PT ;  /* 0xfffffffc05057812 */ /* 0x000fe400078ec0ff */
[----:B------:R-:W-:-:S04]  /*0100*/  LEA.HI R4, R0, R0, RZ, 0x2 ;  /* 0x0000000000047211 */ /* 0x000fc800078f10ff */
[----:B------:R-:W-:Y:S01]  /*0110*/  LOP3.LUT R7, R4, 0xfffffffc, RZ, 0xc0, !PT ;  /* 0xfffffffc04077812 */ /* 0x000fe200078ec0ff */
[----:B------:R-:W-:-:S04]  /*0120*/  IMAD.IADD R4, R2, 0x1, -R5 ;  /* 0x0000000102047824 */ /* 0x000fc800078e0a05 */
[----:B------:R-:W-:Y:S02]  /*0130*/  IMAD.IADD R0, R0, 0x1, -R7 ;  /* 0x0000000100007824 */ /* 0x000fe400078e0a07 */
[----:B------:R-:W1:Y:S02]  /*0140*/  LDC.64 R6, c[0x0][0x240] ;  /* 0x00009000ff067b82 */ /* 0x000e640000000a00 */
[----:B--2---:R-:W-:-:S04]  /*0150*/  IMAD.WIDE R12, R0, 0x8, R12 ;  /* 0x00000008000c7825 */ /* 0x004fc800078e020c */
[C---:B----4-:R-:W-:Y:S02]  /*0160*/  IMAD.WIDE R10, R4.reuse, 0x8, R10 ;  /* 0x00000008040a7825 */ /* 0x050fe400078e020a */
[----:B------:R-:W2:Y:S04]  /*0170*/  LDG.E.EL.64 R12, desc[UR4][R12.64] ;  /* 0x000000040c0c7981 */ /* 0x000ea8000c2e1b00 */
[----:B------:R-:W3:Y:S01]  /*0180*/  LDG.E.EL.64 R10, desc[UR4][R10.64] ;  /* 0x000000040a0a7981 */ /* 0x000ee2000c2e1b00 */
[----:B-----5:R-:W-:-:S06]  /*0190*/  IMAD.WIDE R8, R4, 0x8, R8 ;  /* 0x0000000804087825 */ /* 0x020fcc00078e0208 */
[----:B------:R-:W4:Y:S01]  /*01a0*/  LDG.E.EL.64 R8, desc[UR4][R8.64] ;  /* 0x0000000408087981 */ /* 0x000f22000c2e1b00 */
[----:B-1----:R-:W-:-:S06]  /*01b0*/  IMAD.WIDE R6, R0, 0x8, R6 ;  /* 0x0000000800067825 */ /* 0x002fcc00078e0206 */
[----:B------:R-:W5:Y:S01]  /*01c0*/  LDG.E.EL.64 R6, desc[UR4][R6.64] ;  /* 0x0000000406067981 */ /* 0x000f62000c2e1b00 */
[----:B------:R-:W-:-:S04]  /*01d0*/  SHF.R.S32.HI R3, RZ, 0x18, R3 ;  /* 0x00000018ff037819 */ /* 0x000fc80000011403 */
[----:B------:R-:W-:-:S04]  /*01e0*/  SGXT R3, R3, 0x1 ;  /* 0x000000010303781a */ /* 0x000fc80000000200 */
[----:B------:R-:W-:-:S04]  /*01f0*/  LEA.HI R3, R3, R2, RZ, 0x4 ;  /* 0x0000000203037211 */ /* 0x000fc800078f20ff */
[----:B------:R-:W-:-:S05]  /*0200*/  SHF.R.S32.HI R5, RZ, 0x4, R3 ;  /* 0x00000004ff057819 */ /* 0x000fca0000011403 */
[----:B------:R-:W-:Y:S01]  /*0210*/  IMAD.SHL.U32 R14, R5, 0x4, RZ ;  /* 0x00000004050e7824 */ /* 0x000fe200078e00ff */
[----:B------:R-:W-:-:S04]  /*0220*/  SHF.R.S32.HI R16, RZ, 0x1f, R3 ;  /* 0x0000001fff107819 */ /* 0x000fc80000011403 */
[----:B------:R-:W-:-:S04]  /*0230*/  LEA.HI R16, R16, R5, RZ, 0x8 ;  /* 0x0000000510107211 */ /* 0x000fc800078f40ff */
[----:B------:R-:W-:-:S05]  /*0240*/  LOP3.LUT R16, R16, 0xffffff00, RZ, 0xc0, !PT ;  /* 0xffffff0010107812 */ /* 0x000fca00078ec0ff */
[----:B------:R-:W-:-:S04]  /*0250*/  IMAD.IADD R5, R5, 0x1, -R16 ;  /* 0x0000000105057824 */ /* 0x000fc800078e0a10 */
[----:B0-----:R-:W-:-:S06]  /*0260*/  IMAD.WIDE R24, R5, 0x4, R24 ;  /* 0x0000000405187825 */ /* 0x001fcc00078e0218 */
[----:B------:R-:W4:Y:S01]  /*0270*/  LDG.E.EL R25, desc[UR4][R24.64] ;  /* 0x0000000418197981 */ /* 0x000f22000c2e1900 */
[----:B--2---:R-:W-:-:S04]  /*0280*/  SHF.R.U32.HI R17, RZ, 0x1e, R13 ;  /* 0x0000001eff117819 */ /* 0x004fc8000001160d */
[----:B------:R-:W-:Y:S02]  /*0290*/  LOP3.LUT R17, R17, 0x2, RZ, 0xc0, !PT ;  /* 0x0000000211117812 */ /* 0x000fe400078ec0ff */
[----:B---3--:R-:W-:Y:S02]  /*02a0*/  SHF.R.U32.HI R15, RZ, 0x1e, R11 ;  /* 0x0000001eff0f7819 */ /* 0x008fe4000001160b */
[----:B------:R-:W-:Y:S02]  /*02b0*/  IADD3 R17, P0, R12, R17, RZ ;  /* 0x000000110c117210 */ /* 0x000fe40007f1e0ff */
[----:B------:R-:W-:-:S03]  /*02c0*/  LOP3.LUT R15, R15, 0x2, RZ, 0xc0, !PT ;  /* 0x000000020f0f7812 */ /* 0x000fc600078ec0ff */
[----:B------:R-:W-:Y:S01]  /*02d0*/  IMAD.X R18, RZ, RZ, R13, P0 ;  /* 0x000000ffff127224 */ /* 0x000fe200000e060d */
[----:B------:R-:W-:Y:S02]  /*02e0*/  IADD3 R15, P0, R10, R15, RZ ;  /* 0x0000000f0a0f7210 */ /* 0x000fe40007f1e0ff */
[----:B------:R-:W-:Y:S02]  /*02f0*/  SHF.R.S32.HI R12, RZ, 0x1f, R14 ;  /* 0x0000001fff0c7819 */ /* 0x000fe4000001140e */
[----:B------:R-:W-:Y:S01]  /*0300*/  LEA R13, P1, R17, R14, 0x1 ;  /* 0x0000000e110d7211 */ /* 0x000fe200078208ff */
[----:B------:R-:W-:-:S03]  /*0310*/  IMAD.X R11, RZ, RZ, R11, P0 ;  /* 0x000000ffff0b7224 */ /* 0x000fc600000e060b */
[----:B------:R-:W-:Y:S02]  /*0320*/  LEA.HI.X R10, R17, R12, R18, 0x1, P1 ;  /* 0x0000000c110a7211 */ /* 0x000fe400008f0c12 */
[----:B------:R-:W-:Y:S02]  /*0330*/  IADD3 R17, P0, R13, R15, RZ ;  /* 0x0000000f0d117210 */ /* 0x000fe40007f1e0ff */
[----:B-----5:R-:W-:-:S03]  /*0340*/  SHF.R.U32.HI R3, RZ, 0x1e, R7 ;  /* 0x0000001eff037819 */ /* 0x020fc60000011607 */
[----:B------:R-:W-:Y:S01]  /*0350*/  IMAD.X R18, R10, 0x1, R11, P0 ;  /* 0x000000010a127824 */ /* 0x000fe200000e060b */
[----:B------:R-:W-:Y:S02]  /*0360*/  LOP3.LUT R3, R3, 0x2, RZ, 0xc0, !PT ;  /* 0x0000000203037812 */ /* 0x000fe400078ec0ff */
[----:B----4-:R-:W-:Y:S02]  /*0370*/  SHF.R.U32.HI R19, RZ, 0x1e, R9 ;  /* 0x0000001eff137819 */ /* 0x010fe40000011609 */
[C---:B------:R-:W-:Y:S01]  /*0380*/  SHF.L.U64.HI R18, R17.reuse, 0x2, R18 ;  /* 0x0000000211127819 */ /* 0x040fe20000010212 */
[----:B------:R-:W-:Y:S01]  /*0390*/  IMAD.SHL.U32 R17, R17, 0x4, RZ ;  /* 0x0000000411117824 */ /* 0x000fe200078e00ff */
[----:B------:R-:W-:Y:S02]  /*03a0*/  IADD3 R20, P2, R6, R3, RZ ;  /* 0x0000000306147210 */ /* 0x000fe40007f5e0ff */
[----:B------:R-:W-:Y:S02]  /*03b0*/  LOP3.LUT R19, R19, 0x2, RZ, 0xc0, !PT ;  /* 0x0000000213137812 */ /* 0x000fe400078ec0ff */
[----:B------:R-:W-:Y:S01]  /*03c0*/  IADD3 R16, P0, R17, UR6, RZ ;  /* 0x0000000611107c10 */ /* 0x000fe2000ff1e0ff */
[----:B------:R-:W-:Y:S01]  /*03d0*/  IMAD.X R23, RZ, RZ, R7, P2 ;  /* 0x000000ffff177224 */ /* 0x000fe200010e0607 */
[----:B------:R-:W-:Y:S01]  /*03e0*/  IADD3 R6, P1, R17, UR8, RZ ;  /* 0x0000000811067c10 */ /* 0x000fe2000ff3e0ff */
[----:B------:R-:W-:Y:S01]  /*03f0*/  IMAD.SHL.U32 R21, R20, 0x2, RZ ;  /* 0x0000000214157824 */ /* 0x000fe200078e00ff */
[----:B------:R-:W-:-:S02]  /*0400*/  IADD3.X R17, R18, UR7, RZ, P0, !PT ;  /* 0x0000000712117c10 */ /* 0x000fc400087fe4ff */
[----:B------:R-:W-:Y:S02]  /*0410*/  IADD3.X R7, R18, UR9, RZ, P1, !PT ;  /* 0x0000000912077c10 */ /* 0x000fe40008ffe4ff */
[----:B------:R-:W-:Y:S01]  /*0420*/  IADD3 R8, P2, R8, R19, RZ ;  /* 0x0000001308087210 */ /* 0x000fe20007f5e0ff */
[----:B------:R0:W2:Y:S01]  /*0430*/  LDG.E.EL R3, desc[UR4][R16.64] ;  /* 0x0000000410037981 */ /* 0x0000a2000c2e1900 */
[----:B------:R-:W-:Y:S02]  /*0440*/  SHF.L.U64.HI R20, R20, 0x1, R23 ;  /* 0x0000000114147819 */ /* 0x000fe40000010217 */
[--C-:B------:R-:W-:Y:S01]  /*0450*/  IADD3 R18, P0, P1, R21, R15, R14.reuse ;  /* 0x0000000f15127210 */ /* 0x100fe2000791e00e */
[----:B------:R-:W-:Y:S01]  /*0460*/  IMAD.X R15, RZ, RZ, R9, P2 ;  /* 0x000000ffff0f7224 */ /* 0x000fe200010e0609 */
[----:B------:R-:W-:Y:S01]  /*0470*/  IADD3 R9, P2, P3, R8, R21, R14 ;  /* 0x0000001508097210 */ /* 0x000fe20007b5e00e */
[----:B------:R1:W3:Y:S01]  /*0480*/  LDG.E.EL R7, desc[UR4][R6.64] ;  /* 0x0000000406077981 */ /* 0x0002e2000c2e1900 */
[----:B------:R-:W-:-:S02]  /*0490*/  IADD3.X R11, R20, R11, R12, P0, P1 ;  /* 0x0000000b140b7210 */ /* 0x000fc400007e240c */
[----:B------:R-:W-:Y:S01]  /*04a0*/  IADD3 R13, P1, R8, R13, RZ ;  /* 0x0000000d080d7210 */ /* 0x000fe20007f3e0ff */
[C---:B------:R-:W-:Y:S01]  /*04b0*/  IMAD.SHL.U32 R8, R18.reuse, 0x4, RZ ;  /* 0x0000000412087824 */ /* 0x040fe200078e00ff */
[C---:B------:R-:W-:Y:S01]  /*04c0*/  IADD3.X R12, R15.reuse, R20, R12, P2, P3 ;  /* 0x000000140f0c7210 */ /* 0x040fe200017e640c */
[----:B0-----:R-:W0:Y:S01]  /*04d0*/  LDC.64 R16, c[0x0][0x270] ;  /* 0x00009c00ff107b82 */ /* 0x001e220000000a00 */
[----:B------:R-:W-:Y:S01]  /*04e0*/  SHF.L.U64.HI R11, R18, 0x2, R11 ;  /* 0x00000002120b7819 */ /* 0x000fe2000001020b */
[----:B------:R-:W-:Y:S01]  /*04f0*/  IMAD.X R10, R15, 0x1, R10, P1 ;  /* 0x000000010f0a7824 */ /* 0x000fe200008e060a */
[----:B------:R-:W-:Y:S02]  /*0500*/  IADD3 R14, P0, R8, UR6, RZ ;  /* 0x00000006080e7c10 */ /* 0x000fe4000ff1e0ff */
[----:B------:R-:W-:Y:S01]  /*0510*/  IADD3 R8, P1, R8, UR8, RZ ;  /* 0x0000000808087c10 */ /* 0x000fe2000ff3e0ff */
[C---:B------:R-:W-:Y:S01]  /*0520*/  IMAD.SHL.U32 R18, R9.reuse, 0x4, RZ ;  /* 0x0000000409127824 */ /* 0x040fe200078e00ff */
[----:B-1----:R-:W-:-:S02]  /*0530*/  SHF.L.U64.HI R6, R9, 0x2, R12 ;  /* 0x0000000209067819 */ /* 0x002fc4000001020c */
[----:B------:R-:W-:Y:S01]  /*0540*/  IADD3.X R9, R11, UR9, RZ, P1, !PT ;  /* 0x000000090b097c10 */ /* 0x000fe20008ffe4ff */
[----:B------:R-:W-:Y:S01]  /*0550*/  IMAD.SHL.U32 R20, R13, 0x4, RZ ;  /* 0x000000040d147824 */ /* 0x000fe200078e00ff */
[----:B------:R-:W-:-:S03]  /*0560*/  IADD3.X R15, R11, UR7, RZ, P0, !PT ;  /* 0x000000070b0f7c10 */ /* 0x000fc600087fe4ff */
[----:B------:R1:W4:Y:S01]  /*0570*/  LDG.E.EL R23, desc[UR4][R8.64] ;  /* 0x0000000408177981 */ /* 0x000322000c2e1900 */
[----:B------:R-:W-:Y:S02]  /*0580*/  IADD3 R28, P0, R18, UR6, RZ ;  /* 0x00000006121c7c10 */ /* 0x000fe4000ff1e0ff */
[----:B------:R-:W-:Y:S01]  /*0590*/  SHF.L.U64.HI R21, R13, 0x2, R10 ;  /* 0x000000020d157819 */ /* 0x000fe2000001020a */
[----:B------:R5:W4:Y:S01]  /*05a0*/  LDG.E.EL R22, desc[UR4][R14.64] ;  /* 0x000000040e167981 */ /* 0x000b22000c2e1900 */
[----:B------:R-:W0:Y:S01]  /*05b0*/  LDC.64 R10, c[0x0][0x268] ;  /* 0x00009a00ff0a7b82 */ /* 0x000e220000000a00 */
[----:B------:R-:W-:-:S07]  /*05c0*/  IADD3.X R29, R6, UR7, RZ, P0, !PT ;  /* 0x00000007061d7c10 */ /* 0x000fce00087fe4ff */
[----:B-1----:R-:W1:Y:S01]  /*05d0*/  LDC.64 R8, c[0x0][0x250] ;  /* 0x00009400ff087b82 */ /* 0x002e620000000a00 */
[----:B------:R-:W-:Y:S01]  /*05e0*/  IADD3 R26, P0, R20, UR6, RZ ;  /* 0x00000006141a7c10 */ /* 0x000fe2000ff1e0ff */
[----:B------:R-:W4:Y:S06]  /*05f0*/  LDG.E.EL R28, desc[UR4][R28.64] ;  /* 0x000000041c1c7981 */ /* 0x000f2c000c2e1900 */
[----:B------:R-:W0:Y:S01]  /*0600*/  LDC.64 R12, c[0x0][0x260] ;  /* 0x00009800ff0c7b82 */ /* 0x000e220000000a00 */
[----:B------:R-:W-:Y:S02]  /*0610*/  IADD3.X R27, R21, UR7, RZ, P0, !PT ;  /* 0x00000007151b7c10 */ /* 0x000fe400087fe4ff */
[----:B------:R-:W-:-:S05]  /*0620*/  IADD3 R18, P0, R18, UR8, RZ ;  /* 0x0000000812127c10 */ /* 0x000fca000ff1e0ff */
[----:B-----5:R-:W5:Y:S01]  /*0630*/  LDC.64 R14, c[0x0][0x258] ;  /* 0x00009600ff0e7b82 */ /* 0x020f620000000a00 */
[----:B------:R-:W-:Y:S01]  /*0640*/  IADD3 R20, P1, R20, UR8, RZ ;  /* 0x0000000814147c10 */ /* 0x000fe2000ff3e0ff */
[----:B------:R-:W4:Y:S01]  /*0650*/  LDG.E.EL R26, desc[UR4][R26.64] ;  /* 0x000000041a1a7981 */ /* 0x000f22000c2e1900 */
[----:B------:R-:W-:Y:S02]  /*0660*/  IADD3.X R19, R6, UR9, RZ, P0, !PT ;  /* 0x0000000906137c10 */ /* 0x000fe400087fe4ff */
[----:B------:R-:W-:-:S03]  /*0670*/  IADD3.X R21, R21, UR9, RZ, P1, !PT ;  /* 0x0000000915157c10 */ /* 0x000fc60008ffe4ff */
[----:B------:R-:W4:Y:S01]  /*0680*/  LDG.E.EL R18, desc[UR4][R18.64] ;  /* 0x0000000412127981 */ /* 0x000f22000c2e1900 */
[----:B-1----:R-:W-:-:S03]  /*0690*/  IMAD.WIDE R8, R4, 0x4, R8 ;  /* 0x0000000404087825 */ /* 0x002fc600078e0208 */
[----:B------:R-:W4:Y:S01]  /*06a0*/  LDG.E.EL R20, desc[UR4][R20.64] ;  /* 0x0000000414147981 */ /* 0x000f22000c2e1900 */
[----:B0-----:R-:W-:Y:S02]  /*06b0*/  IMAD.WIDE R10, R5, 0x4, R10 ;  /* 0x00000004050a7825 */ /* 0x001fe400078e020a */
[----:B------:R-:W0:Y:S01]  /*06c0*/  LDC.64 R4, c[0x0][0x210] ;  /* 0x00008400ff047b82 */ /* 0x000e220000000a00 */
[----:B------:R-:W4:Y:S01]  /*06d0*/  LDG.E.EL R8, desc[UR4][R8.64] ;  /* 0x0000000408087981 */ /* 0x000f22000c2e1900 */
[----:B------:R-:W-:-:S03]  /*06e0*/  IMAD.WIDE R12, R2, 0x4, R12 ;  /* 0x00000004020c7825 */ /* 0x000fc600078e020c */
[----:B------:R-:W4:Y:S01]  /*06f0*/  LDG.E.EL R10, desc[UR4][R10.64] ;  /* 0x000000040a0a7981 */ /* 0x000f22000c2e1900 */
[----:B------:R-:W-:-:S03]  /*0700*/  IMAD.WIDE R16, R2, 0x4, R16 ;  /* 0x0000000402107825 */ /* 0x000fc600078e0210 */
[----:B------:R-:W4:Y:S01]  /*0710*/  LDG.E R13, desc[UR4][R12.64] ;  /* 0x000000040c0d7981 */ /* 0x000f22000c1e1900 */
[----:B-----5:R-:W-:-:S03]  /*0720*/  IMAD.WIDE R14, R0, 0x4, R14 ;  /* 0x00000004000e7825 */ /* 0x020fc600078e020e */
[----:B------:R-:W5:Y:S04]  /*0730*/  LDG.E R16, desc[UR4][R16.64] ;  /* 0x0000000410107981 */ /* 0x000f68000c1e1900 */
[----:B------:R-:W5:Y:S01]  /*0740*/  LDG.E.EL R14, desc[UR4][R14.64] ;  /* 0x000000040e0e7981 */ /* 0x000f62000c2e1900 */
[----:B0-----:R-:W-:-:S04]  /*0750*/  IMAD.WIDE R4, R2, 0x4, R4 ;  /* 0x0000000402047825 */ /* 0x001fc800078e0204 */
[----:B--2---:R-:W-:-:S04]  /*0760*/  FADD R0, R25, R3 ;  /* 0x0000000319007221 */ /* 0x004fc80000000000 */
[----:B---3--:R-:W-:Y:S01]  /*0770*/  FADD R7, R7, R0 ;  /* 0x0000000007077221 */ /* 0x008fe20000000000 */
[----:B----4-:R-:W-:-:S04]  /*0780*/  FADD R22, R25, R22 ;  /* 0x0000001619167221 */ /* 0x010fc80000000000 */
[----:B------:R-:W-:Y:S01]  /*0790*/  FADD R23, R23, R22 ;  /* 0x0000001617177221 */ /* 0x000fe20000000000 */
[C---:B------:R-:W-:Y:S01]  /*07a0*/  FADD R3, R25.reuse, R28 ;  /* 0x0000001c19037221 */ /* 0x040fe20000000000 */
[----:B------:R-:W-:-:S03]  /*07b0*/  FADD R25, R25, R26 ;  /* 0x0000001a19197221 */ /* 0x000fc60000000000 */
[----:B------:R-:W-:Y:S01]  /*07c0*/  FADD R18, R18, R3 ;  /* 0x0000000312127221 */ /* 0x000fe20000000000 */
[----:B------:R-:W-:-:S03]  /*07d0*/  FADD R20, R20, R25 ;  /* 0x0000001914147221 */ /* 0x000fc60000000000 */
[----:B------:R-:W-:Y:S01]  /*07e0*/  FADD R18, -R23, R18 ;  /* 0x0000001217127221 */ /* 0x000fe20000000100 */
[----:B------:R-:W-:-:S03]  /*07f0*/  FADD R20, -R7, R20 ;  /* 0x0000001407147221 */ /* 0x000fc60000000100 */
[C---:B------:R-:W-:Y:S01]  /*0800*/  FFMA R23, R8.reuse, R18, R23 ;  /* 0x0000001208177223 */ /* 0x040fe20000000017 */
[----:B------:R-:W-:Y:S01]  /*0810*/  FFMA R20, R8, R20, R7 ;  /* 0x0000001408147223 */ /* 0x000fe20000000007 */
[----:B------:R-:W-:-:S03]  /*0820*/  FADD R13, R13, R10 ;  /* 0x0000000a0d0d7221 */ /* 0x000fc60000000000 */
[----:B------:R-:W-:Y:S01]  /*0830*/  FADD R20, -R23, R20 ;  /* 0x0000001417147221 */ /* 0x000fe20000000100 */
[----:B-----5:R-:W-:-:S03]  /*0840*/  FADD R13, R16, R13 ;  /* 0x0000000d100d7221 */ /* 0x020fc60000000000 */
[----:B------:R-:W-:-:S04]  /*0850*/  FFMA R14, R14, R20, R23 ;  /* 0x000000140e0e7223 */ /* 0x000fc80000000017 */
[----:B------:R-:W-:Y:S01]  /*0860*/  FADD R0, R14, R13 ;  /* 0x0000000d0e007221 */ /* 0x000fe20000000000 */
[----:B------:R-:W-:-:S04]  /*0870*/  FSETP.GEU.AND P0, PT, R13, -R14, PT ;  /* 0x8000000e0d00720b */ /* 0x000fc80003f0e000 */
[----:B------:R-:W-:-:S05]  /*0880*/  FSEL R3, R0, RZ, P0 ;  /* 0x000000ff00037208 */ /* 0x000fca0000000000 */
[----:B------:R-:W-:Y:S01]  /*0890*/  STG.E desc[UR4][R4.64], R3 ;  /* 0x0000000304007986 */ /* 0x000fe2000c101904 */
[----:B------:R-:W-:Y:S05]  /*08a0*/  EXIT ;  /* 0x000000000000794d */ /* 0x000fea0003800000 */
.L_x_0:
[----:B------:R-:W-:-:S00]  /*08b0*/  BRA `(.L_x_0) ;  /* 0xfffffffc00fc7947 */ /* 0x000fc0000383ffff */
[----:B------:R-:W-:-:S00]  /*08c0*/  NOP ;  /* 0x0000000000007918 */ /* 0x000fc00000000000 */
        /* <DEDUP_REMOVED lines=11> */
.L_x_1:


//--------------------- .nv.constant0.triton_poi_fused__unsafe_index_add_convolution_mul_relu_sub_24 --------------------------
	.section	.nv.constant0.triton_poi_fused__unsafe_index_add_convolution_mul_relu_sub_24,"a",@progbits
	.sectionflags	@""
	.align	4
.nv.constant0.triton_poi_fused__unsafe_index_add_convolution_mul_relu_sub_24:
	.zero		636
